//
// Generated by NVIDIA NVVM Compiler
//
// Compiler Build ID: CL-36424714
// Cuda compilation tools, release 13.0, V13.0.88
// Based on NVVM 20.0.0
//

.version 9.0
.target sm_100
.address_size 64

	// .globl	_Z6cuspmviPdPiS_S_
// _ZZ6cuspmviPdPiS_S_E9shared_dx has been demoted

.visible .entry _Z6cuspmviPdPiS_S_(
	.param .u32 _Z6cuspmviPdPiS_S__param_0,
	.param .u64 .ptr .align 1 _Z6cuspmviPdPiS_S__param_1,
	.param .u64 .ptr .align 1 _Z6cuspmviPdPiS_S__param_2,
	.param .u64 .ptr .align 1 _Z6cuspmviPdPiS_S__param_3,
	.param .u64 .ptr .align 1 _Z6cuspmviPdPiS_S__param_4
)
{
	.reg .pred 	%p<11>;
	.reg .b32 	%r<18>;
	.reg .b64 	%rd<33>;
	.reg .b64 	%fd<37>;
	// demoted variable
	.shared .align 8 .b8 _ZZ6cuspmviPdPiS_S_E9shared_dx[9216];
	ld.param.u32 	%r14, [_Z6cuspmviPdPiS_S__param_0];
	ld.param.u64 	%rd3, [_Z6cuspmviPdPiS_S__param_1];
	ld.param.u64 	%rd4, [_Z6cuspmviPdPiS_S__param_2];
	ld.param.u64 	%rd6, [_Z6cuspmviPdPiS_S__param_3];
	ld.param.u64 	%rd5, [_Z6cuspmviPdPiS_S__param_4];
	cvta.to.global.u64 	%rd1, %rd6;
	mov.u32 	%r15, %ctaid.x;
	mov.u32 	%r16, %ntid.x;
	mov.u32 	%r1, %tid.x;
	mad.lo.s32 	%r2, %r15, %r16, %r1;
	setp.ge.s32 	%p1, %r2, %r14;
	@%p1 bra 	$L__BB0_20;
	cvta.to.global.u64 	%rd7, %rd4;
	mul.lo.s32 	%r3, %r2, 9;
	mul.wide.s32 	%rd8, %r3, 4;
	add.s64 	%rd2, %rd7, %rd8;
	ld.global.u32 	%r4, [%rd2];
	setp.gt.s32 	%p2, %r4, 1023;
	mov.u32 	%r17, _ZZ6cuspmviPdPiS_S_E9shared_dx;
	mad.lo.s32 	%r5, %r1, 72, %r17;
	@%p2 bra 	$L__BB0_3;
	mul.wide.s32 	%rd9, %r4, 8;
	add.s64 	%rd10, %rd1, %rd9;
	ld.global.f64 	%fd1, [%rd10];
	st.shared.f64 	[%r5], %fd1;
$L__BB0_3:
	ld.global.u32 	%r6, [%rd2+4];
	setp.gt.s32 	%p3, %r6, 1023;
	@%p3 bra 	$L__BB0_5;
	mul.wide.s32 	%rd11, %r6, 8;
	add.s64 	%rd12, %rd1, %rd11;
	ld.global.f64 	%fd2, [%rd12];
	st.shared.f64 	[%r5+8], %fd2;
$L__BB0_5:
	ld.global.u32 	%r7, [%rd2+8];
	setp.gt.s32 	%p4, %r7, 1023;
	@%p4 bra 	$L__BB0_7;
	mul.wide.s32 	%rd13, %r7, 8;
	add.s64 	%rd14, %rd1, %rd13;
	ld.global.f64 	%fd3, [%rd14];
	st.shared.f64 	[%r5+16], %fd3;
$L__BB0_7:
	ld.global.u32 	%r8, [%rd2+12];
	setp.gt.s32 	%p5, %r8, 1023;
	@%p5 bra 	$L__BB0_9;
	mul.wide.s32 	%rd15, %r8, 8;
	add.s64 	%rd16, %rd1, %rd15;
	ld.global.f64 	%fd4, [%rd16];
	st.shared.f64 	[%r5+24], %fd4;
$L__BB0_9:
	ld.global.u32 	%r9, [%rd2+16];
	setp.gt.s32 	%p6, %r9, 1023;
	@%p6 bra 	$L__BB0_11;
	mul.wide.s32 	%rd17, %r9, 8;
	add.s64 	%rd18, %rd1, %rd17;
	ld.global.f64 	%fd5, [%rd18];
	st.shared.f64 	[%r5+32], %fd5;
$L__BB0_11:
	ld.global.u32 	%r10, [%rd2+20];
	setp.gt.s32 	%p7, %r10, 1023;
	@%p7 bra 	$L__BB0_13;
	mul.wide.s32 	%rd19, %r10, 8;
	add.s64 	%rd20, %rd1, %rd19;
	ld.global.f64 	%fd6, [%rd20];
	st.shared.f64 	[%r5+40], %fd6;
$L__BB0_13:
	ld.global.u32 	%r11, [%rd2+24];
	setp.gt.s32 	%p8, %r11, 1023;
	@%p8 bra 	$L__BB0_15;
	mul.wide.s32 	%rd21, %r11, 8;
	add.s64 	%rd22, %rd1, %rd21;
	ld.global.f64 	%fd7, [%rd22];
	st.shared.f64 	[%r5+48], %fd7;
$L__BB0_15:
	ld.global.u32 	%r12, [%rd2+28];
	setp.gt.s32 	%p9, %r12, 1023;
	@%p9 bra 	$L__BB0_17;
	mul.wide.s32 	%rd23, %r12, 8;
	add.s64 	%rd24, %rd1, %rd23;
	ld.global.f64 	%fd8, [%rd24];
	st.shared.f64 	[%r5+56], %fd8;
$L__BB0_17:
	ld.global.u32 	%r13, [%rd2+32];
	setp.gt.s32 	%p10, %r13, 1023;
	@%p10 bra 	$L__BB0_19;
	mul.wide.s32 	%rd25, %r13, 8;
	add.s64 	%rd26, %rd1, %rd25;
	ld.global.f64 	%fd9, [%rd26];
	st.shared.f64 	[%r5+64], %fd9;
$L__BB0_19:
	bar.sync 	0;
	cvta.to.global.u64 	%rd27, %rd3;
	mul.wide.s32 	%rd28, %r3, 8;
	add.s64 	%rd29, %rd27, %rd28;
	ld.global.f64 	%fd10, [%rd29];
	ld.shared.f64 	%fd11, [%r5];
	fma.rn.f64 	%fd12, %fd10, %fd11, 0d0000000000000000;
	ld.global.f64 	%fd13, [%rd29+8];
	ld.shared.f64 	%fd14, [%r5+8];
	fma.rn.f64 	%fd15, %fd13, %fd14, %fd12;
	ld.global.f64 	%fd16, [%rd29+16];
	ld.shared.f64 	%fd17, [%r5+16];
	fma.rn.f64 	%fd18, %fd16, %fd17, %fd15;
	ld.global.f64 	%fd19, [%rd29+24];
	ld.shared.f64 	%fd20, [%r5+24];
	fma.rn.f64 	%fd21, %fd19, %fd20, %fd18;
	ld.global.f64 	%fd22, [%rd29+32];
	ld.shared.f64 	%fd23, [%r5+32];
	fma.rn.f64 	%fd24, %fd22, %fd23, %fd21;
	ld.global.f64 	%fd25, [%rd29+40];
	ld.shared.f64 	%fd26, [%r5+40];
	fma.rn.f64 	%fd27, %fd25, %fd26, %fd24;
	ld.global.f64 	%fd28, [%rd29+48];
	ld.shared.f64 	%fd29, [%r5+48];
	fma.rn.f64 	%fd30, %fd28, %fd29, %fd27;
	ld.global.f64 	%fd31, [%rd29+56];
	ld.shared.f64 	%fd32, [%r5+56];
	fma.rn.f64 	%fd33, %fd31, %fd32, %fd30;
	ld.global.f64 	%fd34, [%rd29+64];
	ld.shared.f64 	%fd35, [%r5+64];
	fma.rn.f64 	%fd36, %fd34, %fd35, %fd33;
	cvta.to.global.u64 	%rd30, %rd5;
	mul.wide.s32 	%rd31, %r2, 8;
	add.s64 	%rd32, %rd30, %rd31;
	st.global.f64 	[%rd32], %fd36;
$L__BB0_20:
	ret;

}


// ===== COMPILED SASS (sm_100) =====

	.target	sm_100

	.elftype	@"ET_EXEC"


//--------------------- .note.nv.tkinfo           --------------------------
	.section	.note.nv.tkinfo,"",@"SHT_NOTE"
	.sectionflags	@"SHF_NOTE_NV_TKINFO"
	.tkinfo
        /*0018*/ 	.word	0x00000002
        /*0030*/ 	.string	""
        /*0030*/ 	.string	"ptxas"
        /*0030*/ 	.string	"Cuda compilation tools, release 13.0, V13.0.88"
        /*0030*/ 	.string	"Build cuda_13.0.r13.0/compiler.36424714_0"
        /*0030*/ 	.string	"-arch sm_100 -m 64 "



//--------------------- .note.nv.cuinfo           --------------------------
	.section	.note.nv.cuinfo,"",@"SHT_NOTE"
	.sectionflags	@"SHF_NOTE_NV_CUINFO"
        /*0018*/ 	.short	0x0002
        /*001a*/ 	.short	0x0064
        /*001c*/ 	.short	0x0082
	.zero		2


//--------------------- .nv.info                  --------------------------
	.section	.nv.info,"",@"SHT_CUDA_INFO"
	.align	4


	//----- nvinfo : EIATTR_REGCOUNT
	.align		4
        /*0000*/ 	.byte	0x04, 0x2f
        /*0002*/ 	.short	(.L_1 - .L_0)
	.align		4
.L_0:
        /*0004*/ 	.word	index@(_Z6cuspmviPdPiS_S_)
        /*0008*/ 	.word	0x00000020


	//----- nvinfo : EIATTR_FRAME_SIZE
	.align		4
.L_1:
        /*000c*/ 	.byte	0x04, 0x11
        /*000e*/ 	.short	(.L_3 - .L_2)
	.align		4
.L_2:
        /*0010*/ 	.word	index@(_Z6cuspmviPdPiS_S_)
        /*0014*/ 	.word	0x00000000


	//----- nvinfo : EIATTR_MIN_STACK_SIZE
	.align		4
.L_3:
        /*0018*/ 	.byte	0x04, 0x12
        /*001a*/ 	.short	(.L_5 - .L_4)
	.align		4
.L_4:
        /*001c*/ 	.word	index@(_Z6cuspmviPdPiS_S_)
        /*0020*/ 	.word	0x00000000
.L_5:


//--------------------- .nv.compat                --------------------------
	.section	.nv.compat,"",@"SHT_CUDA_COMPAT_INFO"
	.align	4
        /*0000*/ 	.byte	0x02, 0x09, 0x00, 0x00, 0x02, 0x02, 0x01, 0x00, 0x02, 0x05, 0x05, 0x00, 0x03, 0x07, 0x01, 0x01
        /*0010*/ 	.byte	0x02, 0x03, 0x00, 0x00, 0x02, 0x06, 0x01, 0x00, 0x04, 0x0b, 0x08, 0x00, 0x01, 0x00, 0x00, 0x00
        /*0020*/ 	.byte	0x00, 0x00, 0x00, 0x00


//--------------------- .nv.info._Z6cuspmviPdPiS_S_ --------------------------
	.section	.nv.info._Z6cuspmviPdPiS_S_,"",@"SHT_CUDA_INFO"
	.sectionflags	@""
	.align	4


	//----- nvinfo : EIATTR_CUDA_API_VERSION
	.align		4
        /*0000*/ 	.byte	0x04, 0x37
        /*0002*/ 	.short	(.L_7 - .L_6)
.L_6:
        /*0004*/ 	.word	0x00000082


	//----- nvinfo : EIATTR_KPARAM_INFO
	.align		4
.L_7:
        /*0008*/ 	.byte	0x04, 0x17
        /*000a*/ 	.short	(.L_9 - .L_8)
.L_8:
        /*000c*/ 	.word	0x00000000
        /*0010*/ 	.short	0x0004
        /*0012*/ 	.short	0x0020
        /*0014*/ 	.byte	0x00, 0xf5, 0x21, 0x00


	//----- nvinfo : EIATTR_KPARAM_INFO
	.align		4
.L_9:
        /*0018*/ 	.byte	0x04, 0x17
        /*001a*/ 	.short	(.L_11 - .L_10)
.L_10:
        /*001c*/ 	.word	0x00000000
        /*0020*/ 	.short	0x0003
        /*0022*/ 	.short	0x0018
        /*0024*/ 	.byte	0x00, 0xf5, 0x21, 0x00


	//----- nvinfo : EIATTR_KPARAM_INFO
	.align		4
.L_11:
        /*0028*/ 	.byte	0x04, 0x17
        /*002a*/ 	.short	(.L_13 - .L_12)
.L_12:
        /*002c*/ 	.word	0x00000000
        /*0030*/ 	.short	0x0002
        /*0032*/ 	.short	0x0010
        /*0034*/ 	.byte	0x00, 0xf5, 0x21, 0x00


	//----- nvinfo : EIATTR_KPARAM_INFO
	.align		4
.L_13:
        /*0038*/ 	.byte	0x04, 0x17
        /*003a*/ 	.short	(.L_15 - .L_14)
.L_14:
        /*003c*/ 	.word	0x00000000
        /*0040*/ 	.short	0x0001
        /*0042*/ 	.short	0x0008
        /*0044*/ 	.byte	0x00, 0xf5, 0x21, 0x00


	//----- nvinfo : EIATTR_KPARAM_INFO
	.align		4
.L_15:
        /*0048*/ 	.byte	0x04, 0x17
        /*004a*/ 	.short	(.L_17 - .L_16)
.L_16:
        /*004c*/ 	.word	0x00000000
        /*0050*/ 	.short	0x0000
        /*0052*/ 	.short	0x0000
        /*0054*/ 	.byte	0x00, 0xf0, 0x11, 0x00


	//----- nvinfo : EIATTR_SPARSE_MMA_MASK
	.align		4
.L_17:
        /*0058*/ 	.byte	0x03, 0x50
        /*005a*/ 	.short	0x0000


	//----- nvinfo : EIATTR_MAXREG_COUNT
	.align		4
        /*005c*/ 	.byte	0x03, 0x1b
        /*005e*/ 	.short	0x00ff


	//----- nvinfo : EIATTR_NUM_BARRIERS
	.align		4
        /*0060*/ 	.byte	0x02, 0x4c
        /*0062*/ 	.byte	0x01
	.zero		1


	//----- nvinfo : EIATTR_MERCURY_ISA_VERSION
	.align		4
        /*0064*/ 	.byte	0x03, 0x5f
        /*0066*/ 	.short	0x0101


	//----- nvinfo : EIATTR_VRC_CTA_INIT_COUNT
	.align		4
        /*0068*/ 	.byte	0x02, 0x4a
	.zero		1
	.zero		1


	//----- nvinfo : EIATTR_EXIT_INSTR_OFFSETS
	.align		4
        /*006c*/ 	.byte	0x04, 0x1c
        /*006e*/ 	.short	(.L_19 - .L_18)


	//   ....[0]....
.L_18:
        /*0070*/ 	.word	0x00000070


	//   ....[1]....
        /*0074*/ 	.word	0x00000670


	//----- nvinfo : EIATTR_CBANK_PARAM_SIZE
	.align		4
.L_19:
        /*0078*/ 	.byte	0x03, 0x19
        /*007a*/ 	.short	0x0028


	//----- nvinfo : EIATTR_PARAM_CBANK
	.align		4
        /*007c*/ 	.byte	0x04, 0x0a
        /*007e*/ 	.short	(.L_21 - .L_20)
	.align		4
.L_20:
        /*0080*/ 	.word	index@(.nv.constant0._Z6cuspmviPdPiS_S_)
        /*0084*/ 	.short	0x0380
        /*0086*/ 	.short	0x0028


	//----- nvinfo : EIATTR_SW_WAR
	.align		4
.L_21:
        /*0088*/ 	.byte	0x04, 0x36
        /*008a*/ 	.short	(.L_23 - .L_22)
.L_22:
        /*008c*/ 	.word	0x00000008
.L_23:


//--------------------- .nv.callgraph             --------------------------
	.section	.nv.callgraph,"",@"SHT_CUDA_CALLGRAPH"
	.align	4
	.sectionentsize	8
	.align		4
        /*0000*/ 	.word	0x00000000
	.align		4
        /*0004*/ 	.word	0xffffffff
	.align		4
        /*0008*/ 	.word	0x00000000
	.align		4
        /*000c*/ 	.word	0xfffffffe
	.align		4
        /*0010*/ 	.word	0x00000000
	.align		4
        /*0014*/ 	.word	0xfffffffd
	.align		4
        /*0018*/ 	.word	0x00000000
	.align		4
        /*001c*/ 	.word	0xfffffffc


//--------------------- .text._Z6cuspmviPdPiS_S_  --------------------------
	.section	.text._Z6cuspmviPdPiS_S_,"ax",@progbits
	.align	128
        .global         _Z6cuspmviPdPiS_S_
        .type           _Z6cuspmviPdPiS_S_,@function
        .size           _Z6cuspmviPdPiS_S_,(.L_x_1 - _Z6cuspmviPdPiS_S_)
        .other          _Z6cuspmviPdPiS_S_,@"STO_CUDA_ENTRY STV_DEFAULT"
_Z6cuspmviPdPiS_S_:
.text._Z6cuspmviPdPiS_S_:
[----:B------:R-:W-:Y:S01]  /*0000*/  LDC R1, c[0x0][0x37c] ;  /* 0x0000df00ff017b82 */ /* 0x000fe20000000800 */
[----:B------:R-:W0:Y:S07]  /*0010*/  S2R R18, SR_TID.X ;  /* 0x0000000000127919 */ /* 0x000e2e0000002100 */
[----:B------:R-:W0:Y:S01]  /*0020*/  S2UR UR4, SR_CTAID.X ;  /* 0x00000000000479c3 */ /* 0x000e220000002500 */
[----:B------:R-:W1:Y:S07]  /*0030*/  LDCU UR5, c[0x0][0x380] ;  /* 0x00007000ff0577ac */ /* 0x000e6e0008000800 */
[----:B------:R-:W0:Y:S02]  /*0040*/  LDC R3, c[0x0][0x360] ;  /* 0x0000d800ff037b82 */ /* 0x000e240000000800 */
[----:B0-----:R-:W-:-:S05]  /*0050*/  IMAD R0, R3, UR4, R18 ;  /* 0x0000000403007c24 */ /* 0x001fca000f8e0212 */
[----:B-1----:R-:W-:-:S13]  /*0060*/  ISETP.GE.AND P0, PT, R0, UR5, PT ;  /* 0x0000000500007c0c */ /* 0x002fda000bf06270 */
[----:B------:R-:W-:Y:S05]  /*0070*/  @P0 EXIT ;  /* 0x000000000000094d */ /* 0x000fea0003800000 */
[----:B------:R-:W0:Y:S01]  /*0080*/  LDC.64 R4, c[0x0][0x390] ;  /* 0x0000e400ff047b82 */ /* 0x000e220000000a00 */
[----:B------:R-:W1:Y:S01]  /*0090*/  LDCU.64 UR4, c[0x0][0x358] ;  /* 0x00006b00ff0477ac */ /* 0x000e620008000a00 */
[----:B------:R-:W-:-:S05]  /*00a0*/  LEA R16, R0, R0, 0x3 ;  /* 0x0000000000107211 */ /* 0x000fca00078e18ff */
[----:B0-----:R-:W-:-:S05]  /*00b0*/  IMAD.WIDE R4, R16, 0x4, R4 ;  /* 0x0000000410047825 */ /* 0x001fca00078e0204 */
[----:B-1----:R-:W2:Y:S04]  /*00c0*/  LDG.E R9, desc[UR4][R4.64] ;  /* 0x0000000404097981 */ /* 0x002ea8000c1e1900 */
[----:B------:R-:W3:Y:S04]  /*00d0*/  LDG.E R11, desc[UR4][R4.64+0x4] ;  /* 0x00000404040b7981 */ /* 0x000ee8000c1e1900 */
[----:B------:R-:W4:Y:S04]  /*00e0*/  LDG.E R29, desc[UR4][R4.64+0x8] ;  /* 0x00000804041d7981 */ /* 0x000f28000c1e1900 */
[----:B------:R0:W5:Y:S04]  /*00f0*/  LDG.E R27, desc[UR4][R4.64+0xc] ;  /* 0x00000c04041b7981 */ /* 0x000168000c1e1900 */
[----:B------:R-:W4:Y:S04]  /*0100*/  LDG.E R25, desc[UR4][R4.64+0x10] ;  /* 0x0000100404197981 */ /* 0x000f28000c1e1900 */
[----:B------:R-:W5:Y:S04]  /*0110*/  LDG.E R21, desc[UR4][R4.64+0x20] ;  /* 0x0000200404157981 */ /* 0x000f68000c1e1900 */
[----:B------:R-:W5:Y:S04]  /*0120*/  LDG.E R23, desc[UR4][R4.64+0x14] ;  /* 0x0000140404177981 */ /* 0x000f68000c1e1900 */
[----:B------:R-:W5:Y:S04]  /*0130*/  LDG.E R17, desc[UR4][R4.64+0x18] ;  /* 0x0000180404117981 */ /* 0x000f68000c1e1900 */
[----:B------:R-:W5:Y:S01]  /*0140*/  LDG.E R19, desc[UR4][R4.64+0x1c] ;  /* 0x00001c0404137981 */ /* 0x000f62000c1e1900 */
[----:B--2---:R-:W-:-:S02]  /*0150*/  ISETP.GT.AND P0, PT, R9, 0x3ff, PT ;  /* 0x000003ff0900780c */ /* 0x004fc40003f04270 */
[----:B---3--:R-:W-:-:S11]  /*0160*/  ISETP.GT.AND P1, PT, R11, 0x3ff, PT ;  /* 0x000003ff0b00780c */ /* 0x008fd60003f24270 */
[----:B------:R-:W1:Y:S08]  /*0170*/  @!P0 LDC.64 R2, c[0x0][0x398] ;  /* 0x0000e600ff028b82 */ /* 0x000e700000000a00 */
[----:B------:R-:W2:Y:S01]  /*0180*/  @!P1 LDC.64 R6, c[0x0][0x398] ;  /* 0x0000e600ff069b82 */ /* 0x000ea20000000a00 */
[----:B-1----:R-:W-:-:S06]  /*0190*/  @!P0 IMAD.WIDE R2, R9, 0x8, R2 ;  /* 0x0000000809028825 */ /* 0x002fcc00078e0202 */
[----:B------:R-:W3:Y:S01]  /*01a0*/  @!P0 LDG.E.64 R2, desc[UR4][R2.64] ;  /* 0x0000000402028981 */ /* 0x000ee2000c1e1b00 */
[----:B--2---:R-:W-:-:S06]  /*01b0*/  @!P1 IMAD.WIDE R6, R11, 0x8, R6 ;  /* 0x000000080b069825 */ /* 0x004fcc00078e0206 */
[----:B------:R-:W2:Y:S01]  /*01c0*/  @!P1 LDG.E.64 R6, desc[UR4][R6.64] ;  /* 0x0000000406069981 */ /* 0x000ea2000c1e1b00 */
[----:B------:R-:W1:Y:S01]  /*01d0*/  S2R R9, SR_CgaCtaId ;  /* 0x0000000000097919 */ /* 0x000e620000008800 */
[----:B------:R-:W-:Y:S02]  /*01e0*/  MOV R8, 0x400 ;  /* 0x0000040000087802 */ /* 0x000fe40000000f00 */
[----:B----4-:R-:W-:Y:S02]  /*01f0*/  ISETP.GT.AND P2, PT, R25, 0x3ff, PT ;  /* 0x000003ff1900780c */ /* 0x010fe40003f44270 */
[----:B-----5:R-:W-:Y:S02]  /*0200*/  ISETP.GT.AND P6, PT, R21, 0x3ff, PT ;  /* 0x000003ff1500780c */ /* 0x020fe40003fc4270 */
[----:B------:R-:W-:Y:S02]  /*0210*/  ISETP.GT.AND P3, PT, R23, 0x3ff, PT ;  /* 0x000003ff1700780c */ /* 0x000fe40003f64270 */
[----:B------:R-:W-:-:S02]  /*0220*/  ISETP.GT.AND P4, PT, R17, 0x3ff, PT ;  /* 0x000003ff1100780c */ /* 0x000fc40003f84270 */
[----:B------:R-:W-:-:S05]  /*0230*/  ISETP.GT.AND P5, PT, R19, 0x3ff, PT ;  /* 0x000003ff1300780c */ /* 0x000fca0003fa4270 */
[----:B------:R-:W4:Y:S08]  /*0240*/  @!P2 LDC.64 R12, c[0x0][0x398] ;  /* 0x0000e600ff0cab82 */ /* 0x000f300000000a00 */
[----:B0-----:R-:W0:Y:S01]  /*0250*/  @!P4 LDC.64 R4, c[0x0][0x398] ;  /* 0x0000e600ff04cb82 */ /* 0x001e220000000a00 */
[----:B-1----:R-:W-:-:S05]  /*0260*/  LEA R9, R9, R8, 0x18 ;  /* 0x0000000809097211 */ /* 0x002fca00078ec0ff */
[----:B------:R-:W-:Y:S02]  /*0270*/  IMAD R18, R18, 0x48, R9 ;  /* 0x0000004812127824 */ /* 0x000fe400078e0209 */
[----:B------:R-:W1:Y:S01]  /*0280*/  @!P6 LDC.64 R8, c[0x0][0x398] ;  /* 0x0000e600ff08eb82 */ /* 0x000e620000000a00 */
[----:B----4-:R-:W-:-:S06]  /*0290*/  @!P2 IMAD.WIDE R12, R25, 0x8, R12 ;  /* 0x00000008190ca825 */ /* 0x010fcc00078e020c */
[----:B------:R-:W4:Y:S01]  /*02a0*/  @!P2 LDG.E.64 R12, desc[UR4][R12.64] ;  /* 0x000000040c0ca981 */ /* 0x000f22000c1e1b00 */
[----:B0-----:R-:W-:-:S04]  /*02b0*/  @!P4 IMAD.WIDE R4, R17, 0x8, R4 ;  /* 0x000000081104c825 */ /* 0x001fc800078e0204 */
[----:B-1----:R-:W-:Y:S02]  /*02c0*/  @!P6 IMAD.WIDE R8, R21, 0x8, R8 ;  /* 0x000000081508e825 */ /* 0x002fe400078e0208 */
[----:B------:R-:W0:Y:S04]  /*02d0*/  LDC.64 R20, c[0x0][0x388] ;  /* 0x0000e200ff147b82 */ /* 0x000e280000000a00 */
[----:B------:R-:W5:Y:S04]  /*02e0*/  @!P6 LDG.E.64 R8, desc[UR4][R8.64] ;  /* 0x000000040808e981 */ /* 0x000f68000c1e1b00 */
[----:B---3--:R1:W-:Y:S01]  /*02f0*/  @!P0 STS.64 [R18], R2 ;  /* 0x0000000212008388 */ /* 0x0083e20000000a00 */
[----:B------:R-:W-:-:S03]  /*0300*/  ISETP.GT.AND P0, PT, R29, 0x3ff, PT ;  /* 0x000003ff1d00780c */ /* 0x000fc60003f04270 */
[----:B--2---:R2:W-:Y:S01]  /*0310*/  @!P1 STS.64 [R18+0x8], R6 ;  /* 0x0000080612009388 */ /* 0x0045e20000000a00 */
[----:B------:R-:W-:Y:S01]  /*0320*/  ISETP.GT.AND P1, PT, R27, 0x3ff, PT ;  /* 0x000003ff1b00780c */ /* 0x000fe20003f24270 */
[----:B-1----:R-:W1:Y:S08]  /*0330*/  @!P3 LDC.64 R2, c[0x0][0x398] ;  /* 0x0000e600ff02bb82 */ /* 0x002e700000000a00 */
[----:B------:R-:W3:Y:S08]  /*0340*/  @!P0 LDC.64 R10, c[0x0][0x398] ;  /* 0x0000e600ff0a8b82 */ /* 0x000ef00000000a00 */
[----:B------:R-:W0:Y:S08]  /*0350*/  @!P1 LDC.64 R14, c[0x0][0x398] ;  /* 0x0000e600ff0e9b82 */ /* 0x000e300000000a00 */
[----:B--2---:R-:W2:Y:S01]  /*0360*/  @!P5 LDC.64 R6, c[0x0][0x398] ;  /* 0x0000e600ff06db82 */ /* 0x004ea20000000a00 */
[----:B-1----:R-:W-:-:S05]  /*0370*/  @!P3 IMAD.WIDE R2, R23, 0x8, R2 ;  /* 0x000000081702b825 */ /* 0x002fca00078e0202 */
[----:B------:R-:W5:Y:S01]  /*0380*/  @!P3 LDG.E.64 R24, desc[UR4][R2.64] ;  /* 0x000000040218b981 */ /* 0x000f62000c1e1b00 */
[----:B---3--:R-:W-:-:S06]  /*0390*/  @!P0 IMAD.WIDE R10, R29, 0x8, R10 ;  /* 0x000000081d0a8825 */ /* 0x008fcc00078e020a */
[----:B------:R-:W3:Y:S01]  /*03a0*/  @!P0 LDG.E.64 R10, desc[UR4][R10.64] ;  /* 0x000000040a0a8981 */ /* 0x000ee2000c1e1b00 */
[----:B0-----:R-:W-:-:S03]  /*03b0*/  @!P1 IMAD.WIDE R14, R27, 0x8, R14 ;  /* 0x000000081b0e9825 */ /* 0x001fc600078e020e */
[----:B------:R-:W3:Y:S04]  /*03c0*/  @!P4 LDG.E.64 R26, desc[UR4][R4.64] ;  /* 0x00000004041ac981 */ /* 0x000ee8000c1e1b00 */
[----:B------:R-:W3:Y:S01]  /*03d0*/  @!P1 LDG.E.64 R14, desc[UR4][R14.64] ;  /* 0x000000040e0e9981 */ /* 0x000ee2000c1e1b00 */
[----:B--2---:R-:W-:-:S05]  /*03e0*/  @!P5 IMAD.WIDE R6, R19, 0x8, R6 ;  /* 0x000000081306d825 */ /* 0x004fca00078e0206 */
[----:B------:R-:W2:Y:S04]  /*03f0*/  @!P5 LDG.E.64 R28, desc[UR4][R6.64] ;  /* 0x00000004061cd981 */ /* 0x000ea8000c1e1b00 */
[----:B----4-:R-:W-:Y:S04]  /*0400*/  @!P2 STS.64 [R18+0x20], R12 ;  /* 0x0000200c1200a388 */ /* 0x010fe80000000a00 */
[----:B-----5:R0:W-:Y:S01]  /*0410*/  @!P6 STS.64 [R18+0x40], R8 ;  /* 0x000040081200e388 */ /* 0x0201e20000000a00 */
[----:B------:R-:W-:-:S03]  /*0420*/  IMAD.WIDE R16, R16, 0x8, R20 ;  /* 0x0000000810107825 */ /* 0x000fc600078e0214 */
[----:B------:R-:W-:Y:S04]  /*0430*/  @!P3 STS.64 [R18+0x28], R24 ;  /* 0x000028181200b388 */ /* 0x000fe80000000a00 */
[----:B---3--:R1:W-:Y:S04]  /*0440*/  @!P0 STS.64 [R18+0x10], R10 ;  /* 0x0000100a12008388 */ /* 0x0083e80000000a00 */
[----:B------:R-:W-:Y:S04]  /*0450*/  @!P4 STS.64 [R18+0x30], R26 ;  /* 0x0000301a1200c388 */ /* 0x000fe80000000a00 */
[----:B------:R3:W-:Y:S04]  /*0460*/  @!P1 STS.64 [R18+0x18], R14 ;  /* 0x0000180e12009388 */ /* 0x0007e80000000a00 */
[----:B--2---:R-:W-:Y:S01]  /*0470*/  @!P5 STS.64 [R18+0x38], R28 ;  /* 0x0000381c1200d388 */ /* 0x004fe20000000a00 */
[----:B------:R-:W-:Y:S06]  /*0480*/  BAR.SYNC.DEFER_BLOCKING 0x0 ;  /* 0x0000000000007b1d */ /* 0x000fec0000010000 */
[----:B------:R-:W2:Y:S04]  /*0490*/  LDG.E.64 R20, desc[UR4][R16.64] ;  /* 0x0000000410147981 */ /* 0x000ea8000c1e1b00 */
[----:B------:R-:W4:Y:S04]  /*04a0*/  LDG.E.64 R22, desc[UR4][R16.64+0x8] ;  /* 0x0000080410167981 */ /* 0x000f28000c1e1b00 */
[----:B------:R-:W5:Y:S04]  /*04b0*/  LDG.E.64 R2, desc[UR4][R16.64+0x10] ;  /* 0x0000100410027981 */ /* 0x000f68000c1e1b00 */
[----:B------:R-:W5:Y:S04]  /*04c0*/  LDG.E.64 R4, desc[UR4][R16.64+0x18] ;  /* 0x0000180410047981 */ /* 0x000f68000c1e1b00 */
[----:B------:R-:W5:Y:S04]  /*04d0*/  LDG.E.64 R6, desc[UR4][R16.64+0x20] ;  /* 0x0000200410067981 */ /* 0x000f68000c1e1b00 */
[----:B0-----:R-:W5:Y:S04]  /*04e0*/  LDG.E.64 R8, desc[UR4][R16.64+0x28] ;  /* 0x0000280410087981 */ /* 0x001f68000c1e1b00 */
[----:B-1----:R-:W5:Y:S04]  /*04f0*/  LDG.E.64 R10, desc[UR4][R16.64+0x30] ;  /* 0x00003004100a7981 */ /* 0x002f68000c1e1b00 */
[----:B------:R-:W5:Y:S04]  /*0500*/  LDG.E.64 R12, desc[UR4][R16.64+0x38] ;  /* 0x00003804100c7981 */ /* 0x000f68000c1e1b00 */
[----:B---3--:R0:W3:Y:S04]  /*0510*/  LDG.E.64 R14, desc[UR4][R16.64+0x40] ;  /* 0x00004004100e7981 */ /* 0x0080e8000c1e1b00 */
[----:B------:R-:W2:Y:S04]  /*0520*/  LDS.64 R26, [R18] ;  /* 0x00000000121a7984 */ /* 0x000ea80000000a00 */
[----:B------:R-:W4:Y:S04]  /*0530*/  LDS.64 R24, [R18+0x8] ;  /* 0x0000080012187984 */ /* 0x000f280000000a00 */
[----:B0-----:R-:W5:Y:S01]  /*0540*/  LDS.64 R16, [R18+0x10] ;  /* 0x0000100012107984 */ /* 0x001f620000000a00 */
[----:B--2---:R-:W-:-:S03]  /*0550*/  DFMA R26, R20, R26, RZ ;  /* 0x0000001a141a722b */ /* 0x004fc600000000ff */
[----:B------:R-:W0:Y:S05]  /*0560*/  LDS.64 R20, [R18+0x18] ;  /* 0x0000180012147984 */ /* 0x000e2a0000000a00 */
[----:B----4-:R-:W-:Y:S01]  /*0570*/  DFMA R26, R22, R24, R26 ;  /* 0x00000018161a722b */ /* 0x010fe2000000001a */
[----:B------:R-:W1:Y:S04]  /*0580*/  LDS.64 R24, [R18+0x20] ;  /* 0x0000200012187984 */ /* 0x000e680000000a00 */
[----:B------:R-:W2:Y:S03]  /*0590*/  LDS.64 R22, [R18+0x28] ;  /* 0x0000280012167984 */ /* 0x000ea60000000a00 */
[----:B-----5:R-:W-:Y:S01]  /*05a0*/  DFMA R26, R2, R16, R26 ;  /* 0x00000010021a722b */ /* 0x020fe2000000001a */
[----:B------:R-:W4:Y:S04]  /*05b0*/  LDS.64 R2, [R18+0x30] ;  /* 0x0000300012027984 */ /* 0x000f280000000a00 */
[----:B------:R-:W5:Y:S03]  /*05c0*/  LDS.64 R16, [R18+0x38] ;  /* 0x0000380012107984 */ /* 0x000f660000000a00 */
[----:B0-----:R-:W-:Y:S01]  /*05d0*/  DFMA R20, R4, R20, R26 ;  /* 0x000000140414722b */ /* 0x001fe2000000001a */
[----:B------:R-:W3:Y:S07]  /*05e0*/  LDS.64 R4, [R18+0x40] ;  /* 0x0000400012047984 */ /* 0x000eee0000000a00 */
[----:B-1----:R-:W-:-:S08]  /*05f0*/  DFMA R6, R6, R24, R20 ;  /* 0x000000180606722b */ /* 0x002fd00000000014 */
[----:B--2---:R-:W-:Y:S01]  /*0600*/  DFMA R6, R8, R22, R6 ;  /* 0x000000160806722b */ /* 0x004fe20000000006 */
[----:B------:R-:W0:Y:S07]  /*0610*/  LDC.64 R8, c[0x0][0x3a0] ;  /* 0x0000e800ff087b82 */ /* 0x000e2e0000000a00 */
[----:B----4-:R-:W-:-:S08]  /*0620*/  DFMA R2, R10, R2, R6 ;  /* 0x000000020a02722b */ /* 0x010fd00000000006 */
[----:B-----5:R-:W-:-:S08]  /*0630*/  DFMA R2, R12, R16, R2 ;  /* 0x000000100c02722b */ /* 0x020fd00000000002 */
[----:B---3--:R-:W-:Y:S01]  /*0640*/  DFMA R2, R14, R4, R2 ;  /* 0x000000040e02722b */ /* 0x008fe20000000002 */
[----:B0-----:R-:W-:-:S06]  /*0650*/  IMAD.WIDE R4, R0, 0x8, R8 ;  /* 0x0000000800047825 */ /* 0x001fcc00078e0208 */
[----:B------:R-:W-:Y:S01]  /*0660*/  STG.E.64 desc[UR4][R4.64], R2 ;  /* 0x0000000204007986 */ /* 0x000fe2000c101b04 */
[----:B------:R-:W-:Y:S05]  /*0670*/  EXIT ;  /* 0x000000000000794d */ /* 0x000fea0003800000 */
.L_x_0:
[----:B------:R-:W-:-:S00]  /*0680*/  BRA `(.L_x_0) ;  /* 0xfffffffc00fc7947 */ /* 0x000fc0000383ffff */
[----:B------:R-:W-:-:S00]  /*0690*/  NOP ;  /* 0x0000000000007918 */ /* 0x000fc00000000000 */
        /* <DEDUP_REMOVED lines=14> */
.L_x_1:


//--------------------- .nv.shared._Z6cuspmviPdPiS_S_ --------------------------
	.section	.nv.shared._Z6cuspmviPdPiS_S_,"aw",@nobits
	.sectionflags	@""
	.align	8
.nv.shared._Z6cuspmviPdPiS_S_:
	.zero		10240


//--------------------- .nv.shared.reserved.0     --------------------------
	.section	.nv.shared.reserved.0,"aw",@nobits
	.weak		__nv_reservedSMEM_offset_0_alias
	.size		__nv_reservedSMEM_offset_0_alias, 0, 64
	.other		__nv_reservedSMEM_offset_0_alias,@"STO_CUDA_RESERVED_SHARED STV_DEFAULT"
__nv_reservedSMEM_offset_0_alias:
	.zero		0
	.zero		64


//--------------------- .nv.constant0._Z6cuspmviPdPiS_S_ --------------------------
	.section	.nv.constant0._Z6cuspmviPdPiS_S_,"a",@progbits
	.sectionflags	@""
	.align	4
.nv.constant0._Z6cuspmviPdPiS_S_:
	.zero		936


//--------------------- SYMBOLS --------------------------

	.type		.nv.reservedSmem.offset0,@object
	.size		.nv.reservedSmem.offset0,0x4
	.type		.nv.reservedSmem.cap,@object
	.size		.nv.reservedSmem.cap,0x4
